//
// Generated by NVIDIA NVVM Compiler
//
// Compiler Build ID: CL-36424714
// Cuda compilation tools, release 13.0, V13.0.88
// Based on NVVM 20.0.0
//

.version 9.0
.target sm_100
.address_size 64

	// .globl	_Z6reducePfS_
// _ZZ6reducePfS_E5array has been demoted

.visible .entry _Z6reducePfS_(
	.param .u64 .ptr .align 1 _Z6reducePfS__param_0,
	.param .u64 .ptr .align 1 _Z6reducePfS__param_1
)
{
	.reg .pred 	%p<5>;
	.reg .b32 	%r<19>;
	.reg .b32 	%f<6>;
	.reg .b64 	%rd<9>;
	// demoted variable
	.shared .align 4 .b8 _ZZ6reducePfS_E5array[1024];
	ld.param.u64 	%rd2, [_Z6reducePfS__param_0];
	ld.param.u64 	%rd1, [_Z6reducePfS__param_1];
	cvta.to.global.u64 	%rd3, %rd2;
	mov.u32 	%r1, %tid.x;
	mov.u32 	%r2, %ctaid.x;
	mov.u32 	%r3, %ntid.x;
	mad.lo.s32 	%r7, %r2, %r3, %r1;
	mul.wide.s32 	%rd4, %r7, 4;
	add.s64 	%rd5, %rd3, %rd4;
	ld.global.f32 	%f1, [%rd5];
	shl.b32 	%r8, %r1, 2;
	mov.u32 	%r9, _ZZ6reducePfS_E5array;
	add.s32 	%r10, %r9, %r8;
	st.shared.f32 	[%r10], %f1;
	bar.sync 	0;
	setp.lt.u32 	%p1, %r3, 2;
	@%p1 bra 	$L__BB0_5;
	mov.b32 	%r18, 1;
$L__BB0_2:
	shl.b32 	%r5, %r18, 1;
	mul.lo.s32 	%r6, %r5, %r1;
	setp.ge.u32 	%p2, %r6, %r3;
	@%p2 bra 	$L__BB0_4;
	add.s32 	%r12, %r6, %r18;
	shl.b32 	%r13, %r12, 2;
	add.s32 	%r15, %r9, %r13;
	ld.shared.f32 	%f2, [%r15];
	shl.b32 	%r16, %r6, 2;
	add.s32 	%r17, %r9, %r16;
	ld.shared.f32 	%f3, [%r17];
	add.f32 	%f4, %f2, %f3;
	st.shared.f32 	[%r17], %f4;
$L__BB0_4:
	bar.sync 	0;
	setp.lt.u32 	%p3, %r5, %r3;
	mov.u32 	%r18, %r5;
	@%p3 bra 	$L__BB0_2;
$L__BB0_5:
	setp.ne.s32 	%p4, %r1, 0;
	@%p4 bra 	$L__BB0_7;
	ld.shared.f32 	%f5, [_ZZ6reducePfS_E5array];
	cvta.to.global.u64 	%rd6, %rd1;
	mul.wide.u32 	%rd7, %r2, 4;
	add.s64 	%rd8, %rd6, %rd7;
	st.global.f32 	[%rd8], %f5;
$L__BB0_7:
	ret;

}


// ===== COMPILED SASS (sm_100) =====

	.target	sm_100

	.elftype	@"ET_EXEC"


//--------------------- .note.nv.tkinfo           --------------------------
	.section	.note.nv.tkinfo,"",@"SHT_NOTE"
	.sectionflags	@"SHF_NOTE_NV_TKINFO"
	.tkinfo
        /*0018*/ 	.word	0x00000002
        /*0030*/ 	.string	""
        /*0030*/ 	.string	"ptxas"
        /*0030*/ 	.string	"Cuda compilation tools, release 13.0, V13.0.88"
        /*0030*/ 	.string	"Build cuda_13.0.r13.0/compiler.36424714_0"
        /*0030*/ 	.string	"-arch sm_100 -m 64 "



//--------------------- .note.nv.cuinfo           --------------------------
	.section	.note.nv.cuinfo,"",@"SHT_NOTE"
	.sectionflags	@"SHF_NOTE_NV_CUINFO"
        /*0018*/ 	.short	0x0002
        /*001a*/ 	.short	0x0064
        /*001c*/ 	.short	0x0082
	.zero		2


//--------------------- .nv.info                  --------------------------
	.section	.nv.info,"",@"SHT_CUDA_INFO"
	.align	4


	//----- nvinfo : EIATTR_REGCOUNT
	.align		4
        /*0000*/ 	.byte	0x04, 0x2f
        /*0002*/ 	.short	(.L_1 - .L_0)
	.align		4
.L_0:
        /*0004*/ 	.word	index@(_Z6reducePfS_)
        /*0008*/ 	.word	0x0000000a


	//----- nvinfo : EIATTR_FRAME_SIZE
	.align		4
.L_1:
        /*000c*/ 	.byte	0x04, 0x11
        /*000e*/ 	.short	(.L_3 - .L_2)
	.align		4
.L_2:
        /*0010*/ 	.word	index@(_Z6reducePfS_)
        /*0014*/ 	.word	0x00000000


	//----- nvinfo : EIATTR_MIN_STACK_SIZE
	.align		4
.L_3:
        /*0018*/ 	.byte	0x04, 0x12
        /*001a*/ 	.short	(.L_5 - .L_4)
	.align		4
.L_4:
        /*001c*/ 	.word	index@(_Z6reducePfS_)
        /*0020*/ 	.word	0x00000000
.L_5:


//--------------------- .nv.compat                --------------------------
	.section	.nv.compat,"",@"SHT_CUDA_COMPAT_INFO"
	.align	4
        /*0000*/ 	.byte	0x02, 0x09, 0x00, 0x00, 0x02, 0x02, 0x01, 0x00, 0x02, 0x05, 0x05, 0x00, 0x03, 0x07, 0x01, 0x01
        /*0010*/ 	.byte	0x02, 0x03, 0x00, 0x00, 0x02, 0x06, 0x01, 0x00, 0x04, 0x0b, 0x08, 0x00, 0x09, 0x00, 0x00, 0x00
        /*0020*/ 	.byte	0x00, 0x00, 0x00, 0x00


//--------------------- .nv.info._Z6reducePfS_    --------------------------
	.section	.nv.info._Z6reducePfS_,"",@"SHT_CUDA_INFO"
	.sectionflags	@""
	.align	4


	//----- nvinfo : EIATTR_CUDA_API_VERSION
	.align		4
        /*0000*/ 	.byte	0x04, 0x37
        /*0002*/ 	.short	(.L_7 - .L_6)
.L_6:
        /*0004*/ 	.word	0x00000082


	//----- nvinfo : EIATTR_KPARAM_INFO
	.align		4
.L_7:
        /*0008*/ 	.byte	0x04, 0x17
        /*000a*/ 	.short	(.L_9 - .L_8)
.L_8:
        /*000c*/ 	.word	0x00000000
        /*0010*/ 	.short	0x0001
        /*0012*/ 	.short	0x0008
        /*0014*/ 	.byte	0x00, 0xf5, 0x21, 0x00


	//----- nvinfo : EIATTR_KPARAM_INFO
	.align		4
.L_9:
        /*0018*/ 	.byte	0x04, 0x17
        /*001a*/ 	.short	(.L_11 - .L_10)
.L_10:
        /*001c*/ 	.word	0x00000000
        /*0020*/ 	.short	0x0000
        /*0022*/ 	.short	0x0000
        /*0024*/ 	.byte	0x00, 0xf5, 0x21, 0x00


	//----- nvinfo : EIATTR_SPARSE_MMA_MASK
	.align		4
.L_11:
        /*0028*/ 	.byte	0x03, 0x50
        /*002a*/ 	.short	0x0000


	//----- nvinfo : EIATTR_MAXREG_COUNT
	.align		4
        /*002c*/ 	.byte	0x03, 0x1b
        /*002e*/ 	.short	0x00ff


	//----- nvinfo : EIATTR_NUM_BARRIERS
	.align		4
        /*0030*/ 	.byte	0x02, 0x4c
        /*0032*/ 	.byte	0x01
	.zero		1


	//----- nvinfo : EIATTR_MERCURY_ISA_VERSION
	.align		4
        /*0034*/ 	.byte	0x03, 0x5f
        /*0036*/ 	.short	0x0101


	//----- nvinfo : EIATTR_VRC_CTA_INIT_COUNT
	.align		4
        /*0038*/ 	.byte	0x02, 0x4a
	.zero		1
	.zero		1


	//----- nvinfo : EIATTR_EXIT_INSTR_OFFSETS
	.align		4
        /*003c*/ 	.byte	0x04, 0x1c
        /*003e*/ 	.short	(.L_13 - .L_12)


	//   ....[0]....
.L_12:
        /*0040*/ 	.word	0x00000210


	//   ....[1]....
        /*0044*/ 	.word	0x00000290


	//----- nvinfo : EIATTR_CBANK_PARAM_SIZE
	.align		4
.L_13:
        /*0048*/ 	.byte	0x03, 0x19
        /*004a*/ 	.short	0x0010


	//----- nvinfo : EIATTR_PARAM_CBANK
	.align		4
        /*004c*/ 	.byte	0x04, 0x0a
        /*004e*/ 	.short	(.L_15 - .L_14)
	.align		4
.L_14:
        /*0050*/ 	.word	index@(.nv.constant0._Z6reducePfS_)
        /*0054*/ 	.short	0x0380
        /*0056*/ 	.short	0x0010


	//----- nvinfo : EIATTR_SW_WAR
	.align		4
.L_15:
        /*0058*/ 	.byte	0x04, 0x36
        /*005a*/ 	.short	(.L_17 - .L_16)
.L_16:
        /*005c*/ 	.word	0x00000008
.L_17:


//--------------------- .nv.callgraph             --------------------------
	.section	.nv.callgraph,"",@"SHT_CUDA_CALLGRAPH"
	.align	4
	.sectionentsize	8
	.align		4
        /*0000*/ 	.word	0x00000000
	.align		4
        /*0004*/ 	.word	0xffffffff
	.align		4
        /*0008*/ 	.word	0x00000000
	.align		4
        /*000c*/ 	.word	0xfffffffe
	.align		4
        /*0010*/ 	.word	0x00000000
	.align		4
        /*0014*/ 	.word	0xfffffffd
	.align		4
        /*0018*/ 	.word	0x00000000
	.align		4
        /*001c*/ 	.word	0xfffffffc


//--------------------- .text._Z6reducePfS_       --------------------------
	.section	.text._Z6reducePfS_,"ax",@progbits
	.align	128
        .global         _Z6reducePfS_
        .type           _Z6reducePfS_,@function
        .size           _Z6reducePfS_,(.L_x_3 - _Z6reducePfS_)
        .other          _Z6reducePfS_,@"STO_CUDA_ENTRY STV_DEFAULT"
_Z6reducePfS_:
.text._Z6reducePfS_:
[----:B------:R-:W-:Y:S01]  /*0000*/  LDC R1, c[0x0][0x37c] ;  /* 0x0000df00ff017b82 */ /* 0x000fe20000000800 */
[----:B------:R-:W0:Y:S07]  /*0010*/  S2R R4, SR_TID.X ;  /* 0x0000000000047919 */ /* 0x000e2e0000002100 */
[----:B------:R-:W1:Y:S01]  /*0020*/  LDC.64 R2, c[0x0][0x380] ;  /* 0x0000e000ff027b82 */ /* 0x000e620000000a00 */
[----:B------:R-:W0:Y:S01]  /*0030*/  LDCU UR7, c[0x0][0x360] ;  /* 0x00006c00ff0777ac */ /* 0x000e220008000800 */
[----:B------:R-:W0:Y:S01]  /*0040*/  S2R R7, SR_CTAID.X ;  /* 0x0000000000077919 */ /* 0x000e220000002500 */
[----:B------:R-:W2:Y:S01]  /*0050*/  LDCU.64 UR8, c[0x0][0x358] ;  /* 0x00006b00ff0877ac */ /* 0x000ea20008000a00 */
[----:B0-----:R-:W-:-:S04]  /*0060*/  IMAD R5, R7, UR7, R4 ;  /* 0x0000000707057c24 */ /* 0x001fc8000f8e0204 */
[----:B-1----:R-:W-:-:S06]  /*0070*/  IMAD.WIDE R2, R5, 0x4, R2 ;  /* 0x0000000405027825 */ /* 0x002fcc00078e0202 */
[----:B--2---:R-:W2:Y:S01]  /*0080*/  LDG.E R2, desc[UR8][R2.64] ;  /* 0x0000000802027981 */ /* 0x004ea2000c1e1900 */
[----:B------:R-:W0:Y:S01]  /*0090*/  S2UR UR5, SR_CgaCtaId ;  /* 0x00000000000579c3 */ /* 0x000e220000008800 */
[----:B------:R-:W-:Y:S01]  /*00a0*/  UMOV UR4, 0x400 ;  /* 0x0000040000047882 */ /* 0x000fe20000000000 */
[----:B------:R-:W-:Y:S01]  /*00b0*/  UISETP.GE.U32.AND UP0, UPT, UR7, 0x2, UPT ;  /* 0x000000020700788c */ /* 0x000fe2000bf06070 */
[----:B------:R-:W-:Y:S01]  /*00c0*/  ISETP.NE.AND P1, PT, R4, RZ, PT ;  /* 0x000000ff0400720c */ /* 0x000fe20003f25270 */
[----:B0-----:R-:W-:-:S06]  /*00d0*/  ULEA UR4, UR5, UR4, 0x18 ;  /* 0x0000000405047291 */ /* 0x001fcc000f8ec0ff */
[----:B------:R-:W-:-:S05]  /*00e0*/  LEA R5, R4, UR4, 0x2 ;  /* 0x0000000404057c11 */ /* 0x000fca000f8e10ff */
[----:B--2---:R0:W-:Y:S01]  /*00f0*/  STS [R5], R2 ;  /* 0x0000000205007388 */ /* 0x0041e20000000800 */
[----:B------:R-:W-:Y:S06]  /*0100*/  BAR.SYNC.DEFER_BLOCKING 0x0 ;  /* 0x0000000000007b1d */ /* 0x000fec0000010000 */
[----:B------:R-:W-:Y:S05]  /*0110*/  BRA.U !UP0, `(.L_x_0) ;  /* 0x00000001083c7547 */ /* 0x000fea000b800000 */
[----:B------:R-:W-:-:S05]  /*0120*/  UMOV UR5, 0x1 ;  /* 0x0000000100057882 */ /* 0x000fca0000000000 */
.L_x_1:
[----:B------:R-:W-:-:S04]  /*0130*/  USHF.L.U32 UR6, UR5, 0x1, URZ ;  /* 0x0000000105067899 */ /* 0x000fc800080006ff */
[----:B------:R-:W-:Y:S02]  /*0140*/  UISETP.GE.U32.AND UP0, UPT, UR6, UR7, UPT ;  /* 0x000000070600728c */ /* 0x000fe4000bf06070 */
[----:B01----:R-:W-:-:S05]  /*0150*/  IMAD R2, R4, UR6, RZ ;  /* 0x0000000604027c24 */ /* 0x003fca000f8e02ff */
[----:B------:R-:W-:-:S13]  /*0160*/  ISETP.GE.U32.AND P0, PT, R2, UR7, PT ;  /* 0x0000000702007c0c */ /* 0x000fda000bf06070 */
[C---:B------:R-:W-:Y:S01]  /*0170*/  @!P0 IADD3 R0, PT, PT, R2.reuse, UR5, RZ ;  /* 0x0000000502008c10 */ /* 0x040fe2000fffe0ff */
[----:B------:R-:W-:Y:S01]  /*0180*/  UMOV UR5, UR6 ;  /* 0x0000000600057c82 */ /* 0x000fe20008000000 */
[----:B------:R-:W-:Y:S02]  /*0190*/  @!P0 LEA R2, R2, UR4, 0x2 ;  /* 0x0000000402028c11 */ /* 0x000fe4000f8e10ff */
[----:B------:R-:W-:-:S03]  /*01a0*/  @!P0 LEA R0, R0, UR4, 0x2 ;  /* 0x0000000400008c11 */ /* 0x000fc6000f8e10ff */
[----:B------:R-:W-:Y:S04]  /*01b0*/  @!P0 LDS R3, [R2] ;  /* 0x0000000002038984 */ /* 0x000fe80000000800 */
[----:B------:R-:W0:Y:S02]  /*01c0*/  @!P0 LDS R0, [R0] ;  /* 0x0000000000008984 */ /* 0x000e240000000800 */
[----:B0-----:R-:W-:-:S05]  /*01d0*/  @!P0 FADD R3, R0, R3 ;  /* 0x0000000300038221 */ /* 0x001fca0000000000 */
[----:B------:R1:W-:Y:S01]  /*01e0*/  @!P0 STS [R2], R3 ;  /* 0x0000000302008388 */ /* 0x0003e20000000800 */
[----:B------:R-:W-:Y:S06]  /*01f0*/  BAR.SYNC.DEFER_BLOCKING 0x0 ;  /* 0x0000000000007b1d */ /* 0x000fec0000010000 */
[----:B------:R-:W-:Y:S05]  /*0200*/  BRA.U !UP0, `(.L_x_1) ;  /* 0xfffffffd08c87547 */ /* 0x000fea000b83ffff */
.L_x_0:
[----:B------:R-:W-:Y:S05]  /*0210*/  @P1 EXIT ;  /* 0x000000000000194d */ /* 0x000fea0003800000 */
[----:B------:R-:W2:Y:S01]  /*0220*/  S2UR UR5, SR_CgaCtaId ;  /* 0x00000000000579c3 */ /* 0x000ea20000008800 */
[----:B------:R-:W-:-:S07]  /*0230*/  UMOV UR4, 0x400 ;  /* 0x0000040000047882 */ /* 0x000fce0000000000 */
[----:B01----:R-:W0:Y:S01]  /*0240*/  LDC.64 R2, c[0x0][0x388] ;  /* 0x0000e200ff027b82 */ /* 0x003e220000000a00 */
[----:B--2---:R-:W-:Y:S01]  /*0250*/  ULEA UR4, UR5, UR4, 0x18 ;  /* 0x0000000405047291 */ /* 0x004fe2000f8ec0ff */
[----:B0-----:R-:W-:-:S08]  /*0260*/  IMAD.WIDE.U32 R2, R7, 0x4, R2 ;  /* 0x0000000407027825 */ /* 0x001fd000078e0002 */
[----:B------:R-:W0:Y:S04]  /*0270*/  LDS R5, [UR4] ;  /* 0x00000004ff057984 */ /* 0x000e280008000800 */
[----:B0-----:R-:W-:Y:S01]  /*0280*/  STG.E desc[UR8][R2.64], R5 ;  /* 0x0000000502007986 */ /* 0x001fe2000c101908 */
[----:B------:R-:W-:Y:S05]  /*0290*/  EXIT ;  /* 0x000000000000794d */ /* 0x000fea0003800000 */
.L_x_2:
[----:B------:R-:W-:-:S00]  /*02a0*/  BRA `(.L_x_2) ;  /* 0xfffffffc00fc7947 */ /* 0x000fc0000383ffff */
[----:B------:R-:W-:-:S00]  /*02b0*/  NOP ;  /* 0x0000000000007918 */ /* 0x000fc00000000000 */
        /* <DEDUP_REMOVED lines=12> */
.L_x_3:


//--------------------- .nv.shared._Z6reducePfS_  --------------------------
	.section	.nv.shared._Z6reducePfS_,"aw",@nobits
	.sectionflags	@""
	.align	4
.nv.shared._Z6reducePfS_:
	.zero		2048


//--------------------- .nv.shared.reserved.0     --------------------------
	.section	.nv.shared.reserved.0,"aw",@nobits
	.weak		__nv_reservedSMEM_offset_0_alias
	.size		__nv_reservedSMEM_offset_0_alias, 0, 64
	.other		__nv_reservedSMEM_offset_0_alias,@"STO_CUDA_RESERVED_SHARED STV_DEFAULT"
__nv_reservedSMEM_offset_0_alias:
	.zero		0
	.zero		64


//--------------------- .nv.constant0._Z6reducePfS_ --------------------------
	.section	.nv.constant0._Z6reducePfS_,"a",@progbits
	.sectionflags	@""
	.align	4
.nv.constant0._Z6reducePfS_:
	.zero		912


//--------------------- SYMBOLS --------------------------

	.type		.nv.reservedSmem.offset0,@object
	.size		.nv.reservedSmem.offset0,0x4
	.type		.nv.reservedSmem.cap,@object
	.size		.nv.reservedSmem.cap,0x4
